	.headerflags	@"EF_CUDA_TEXMODE_UNIFIED EF_CUDA_64BIT_ADDRESS EF_CUDA_ACCELERATORS EF_CUDA_SM90 EF_CUDA_VIRTUAL_SM(EF_CUDA_SM90)"
	.elftype	@"ET_EXEC"


//--------------------- .nv.info                  --------------------------
	.section	.nv.info,"",@"SHT_CUDA_INFO"
	.align	4


	//----- nvinfo : EIATTR_REGCOUNT
	.align		4
        /*0000*/ 	.byte	0x04, 0x2f
        /*0002*/ 	.short	(.L_1 - .L_0)
	.align		4
.L_0:
        /*0004*/ 	.word	index@(triton_poi_fused_clone_4)
        /*0008*/ 	.word	0x0000000e


	//----- nvinfo : EIATTR_MIN_STACK_SIZE
	.align		4
.L_1:
        /*000c*/ 	.byte	0x04, 0x12
        /*000e*/ 	.short	(.L_3 - .L_2)
	.align		4
.L_2:
        /*0010*/ 	.word	index@(triton_poi_fused_clone_4)
        /*0014*/ 	.word	0x00000000


	//----- nvinfo : EIATTR_FRAME_SIZE
	.align		4
.L_3:
        /*0018*/ 	.byte	0x04, 0x11
        /*001a*/ 	.short	(.L_5 - .L_4)
	.align		4
.L_4:
        /*001c*/ 	.word	index@(triton_poi_fused_clone_4)
        /*0020*/ 	.word	0x00000000


	//----- nvinfo : EIATTR_MIN_STACK_SIZE
	.align		4
.L_5:
        /*0024*/ 	.byte	0x04, 0x12
        /*0026*/ 	.short	(.L_7 - .L_6)
	.align		4
.L_6:
        /*0028*/ 	.word	index@(triton_poi_fused_clone_4)
        /*002c*/ 	.word	0x00000000
.L_7:


//--------------------- .nv.info.triton_poi_fused_clone_4 --------------------------
	.section	.nv.info.triton_poi_fused_clone_4,"",@"SHT_CUDA_INFO"
	.sectionflags	@""
	.align	4


	//----- nvinfo : EIATTR_CUDA_API_VERSION
	.align		4
        /*0000*/ 	.byte	0x04, 0x37
        /*0002*/ 	.short	(.L_9 - .L_8)
.L_8:
        /*0004*/ 	.word	0x0000007c


	//----- nvinfo : EIATTR_KPARAM_INFO
	.align		4
.L_9:
        /*0008*/ 	.byte	0x04, 0x17
        /*000a*/ 	.short	(.L_11 - .L_10)
.L_10:
        /*000c*/ 	.word	0x00000000
        /*0010*/ 	.short	0x0003
        /*0012*/ 	.short	0x0014
        /*0014*/ 	.byte	0x00, 0xf0, 0x11, 0x00


	//----- nvinfo : EIATTR_KPARAM_INFO
	.align		4
.L_11:
        /*0018*/ 	.byte	0x04, 0x17
        /*001a*/ 	.short	(.L_13 - .L_12)
.L_12:
        /*001c*/ 	.word	0x00000000
        /*0020*/ 	.short	0x0002
        /*0022*/ 	.short	0x0010
        /*0024*/ 	.byte	0x00, 0xf0, 0x11, 0x00


	//----- nvinfo : EIATTR_KPARAM_INFO
	.align		4
.L_13:
        /*0028*/ 	.byte	0x04, 0x17
        /*002a*/ 	.short	(.L_15 - .L_14)
.L_14:
        /*002c*/ 	.word	0x00000000
        /*0030*/ 	.short	0x0001
        /*0032*/ 	.short	0x0008
        /*0034*/ 	.byte	0x00, 0xf4, 0x21, 0x00


	//----- nvinfo : EIATTR_KPARAM_INFO
	.align		4
.L_15:
        /*0038*/ 	.byte	0x04, 0x17
        /*003a*/ 	.short	(.L_17 - .L_16)
.L_16:
        /*003c*/ 	.word	0x00000000
        /*0040*/ 	.short	0x0000
        /*0042*/ 	.short	0x0000
        /*0044*/ 	.byte	0x00, 0xf4, 0x21, 0x00


	//----- nvinfo : EIATTR_SPARSE_MMA_MASK
	.align		4
.L_17:
        /*0048*/ 	.byte	0x03, 0x50
        /*004a*/ 	.short	0x0000


	//----- nvinfo : EIATTR_MAXREG_COUNT
	.align		4
        /*004c*/ 	.byte	0x03, 0x1b
        /*004e*/ 	.short	0x00ff


	//----- nvinfo : EIATTR_EXIT_INSTR_OFFSETS
	.align		4
        /*0050*/ 	.byte	0x04, 0x1c
        /*0052*/ 	.short	(.L_19 - .L_18)


	//   ....[0]....
.L_18:
        /*0054*/ 	.word	0x000002c0


	//   ....[1]....
        /*0058*/ 	.word	0x00000320


	//----- nvinfo : EIATTR_REQNTID
	.align		4
.L_19:
        /*005c*/ 	.byte	0x04, 0x10
        /*005e*/ 	.short	(.L_21 - .L_20)
.L_20:
        /*0060*/ 	.word	0x00000020
        /*0064*/ 	.word	0x00000001
        /*0068*/ 	.word	0x00000001


	//----- nvinfo : EIATTR_CBANK_PARAM_SIZE
	.align		4
.L_21:
        /*006c*/ 	.byte	0x03, 0x19
        /*006e*/ 	.short	0x0018


	//----- nvinfo : EIATTR_PARAM_CBANK
	.align		4
        /*0070*/ 	.byte	0x04, 0x0a
        /*0072*/ 	.short	(.L_23 - .L_22)
	.align		4
.L_22:
        /*0074*/ 	.word	index@(.nv.constant0.triton_poi_fused_clone_4)
        /*0078*/ 	.short	0x0210
        /*007a*/ 	.short	0x0018


	//----- nvinfo : EIATTR_SW_WAR
	.align		4
.L_23:
        /*007c*/ 	.byte	0x04, 0x36
        /*007e*/ 	.short	(.L_25 - .L_24)
.L_24:
        /*0080*/ 	.word	0x00000008
.L_25:


//--------------------- .nv.callgraph             --------------------------
	.section	.nv.callgraph,"",@"SHT_CUDA_CALLGRAPH"
	.align	4
	.sectionentsize	8
	.align		4
        /*0000*/ 	.word	0x00000000
	.align		4
        /*0004*/ 	.word	0xffffffff
	.align		4
        /*0008*/ 	.word	0x00000000
	.align		4
        /*000c*/ 	.word	0xfffffffe
	.align		4
        /*0010*/ 	.word	0x00000000
	.align		4
        /*0014*/ 	.word	0xfffffffd
	.align		4
        /*0018*/ 	.word	0x00000000
	.align		4
        /*001c*/ 	.word	0xfffffffc


//--------------------- .text.triton_poi_fused_clone_4 --------------------------
	.section	.text.triton_poi_fused_clone_4,"ax",@progbits
	.sectionflags	@"SHF_BARRIERS=1"
	.align	128
        .global         triton_poi_fused_clone_4
        .type           triton_poi_fused_clone_4,@function
        .size           triton_poi_fused_clone_4,(.L_x_1 - triton_poi_fused_clone_4)
        .other          triton_poi_fused_clone_4,@"STO_CUDA_ENTRY STV_DEFAULT"
triton_poi_fused_clone_4:
.text.triton_poi_fused_clone_4:
[----:B------:R-:W0:Y:S02]  /*0000*/  LDC R1, c[0x0][0x28] ;  /* 0x00000a00ff017b82 */ /* 0x000e240000000800 */
[----:B------:R-:W1:Y:S01]  /*0010*/  S2R R0, SR_CTAID.Y ;  /* 0x0000000000007919 */ /* 0x000e620000002600 */
[----:B------:R-:W2:Y:S01]  /*0020*/  LDC.64 R2, c[0x0][0x210] ;  /* 0x00008400ff027b82 */ /* 0x000ea20000000a00 */
[----:B------:R-:W-:Y:S01]  /*0030*/  ULDC.64 UR6, c[0x0][0x208] ;  /* 0x0000820000067ab9 */ /* 0x000fe20000000a00 */
[----:B------:R-:W3:Y:S01]  /*0040*/  S2R R11, SR_TID.X ;  /* 0x00000000000b7919 */ /* 0x000ee20000002100 */
[----:B------:R-:W4:Y:S01]  /*0050*/  S2R R6, SR_CTAID.X ;  /* 0x0000000000067919 */ /* 0x000f220000002500 */
[----:B-1----:R-:W-:Y:S01]  /*0060*/  IMAD.SHL.U32 R0, R0, 0x8, RZ ;  /* 0x0000000800007824 */ /* 0x002fe200078e00ff */
[----:B---3--:R-:W-:-:S04]  /*0070*/  SHF.R.U32.HI R7, RZ, 0x3, R11 ;  /* 0x00000003ff077819 */ /* 0x008fc8000001160b */
[----:B------:R-:W-:Y:S01]  /*0080*/  LOP3.LUT R4, R0, 0x7, R11, 0xf8, !PT ;  /* 0x0000000700047812 */ /* 0x000fe200078ef80b */
[----:B----4-:R-:W-:Y:S01]  /*0090*/  IMAD.SHL.U32 R6, R6, 0x4, RZ ;  /* 0x0000000406067824 */ /* 0x010fe200078e00ff */
[----:B------:R-:W-:Y:S02]  /*00a0*/  SGXT.U32 R7, R7, 0x2 ;  /* 0x000000020707781a */ /* 0x000fe40000000000 */
[----:B------:R-:W-:Y:S02]  /*00b0*/  LEA.HI R8, R4, R4, RZ, 0x1 ;  /* 0x0000000404087211 */ /* 0x000fe400078f08ff */
[----:B------:R-:W-:Y:S02]  /*00c0*/  LOP3.LUT R5, R6, R7, RZ, 0xfc, !PT ;  /* 0x0000000706057212 */ /* 0x000fe400078efcff */
[C---:B------:R-:W-:Y:S01]  /*00d0*/  LOP3.LUT R9, R8.reuse, 0xfffffffe, RZ, 0xc0, !PT ;  /* 0xfffffffe08097812 */ /* 0x040fe200078ec0ff */
[----:B------:R-:W-:Y:S01]  /*00e0*/  IMAD.SHL.U32 R8, R8, 0x4, RZ ;  /* 0x0000000408087824 */ /* 0x000fe200078e00ff */
[----:B------:R-:W-:-:S03]  /*00f0*/  ISETP.GE.AND P0, PT, R5, 0x4, PT ;  /* 0x000000040500780c */ /* 0x000fc60003f06270 */
[C---:B------:R-:W-:Y:S01]  /*0100*/  IMAD.IADD R10, R4.reuse, 0x1, -R9 ;  /* 0x00000001040a7824 */ /* 0x040fe200078e0a09 */
[----:B------:R-:W-:Y:S01]  /*0110*/  ISETP.LT.AND P0, PT, R4, 0x8, !P0 ;  /* 0x000000080400780c */ /* 0x000fe20004701270 */
[----:B------:R-:W-:Y:S02]  /*0120*/  IMAD.MOV.U32 R4, RZ, RZ, RZ ;  /* 0x000000ffff047224 */ /* 0x000fe400078e00ff */
[----:B------:R-:W-:Y:S01]  /*0130*/  IMAD R10, R5, 0x2, R10 ;  /* 0x00000002050a7824 */ /* 0x000fe200078e020a */
[----:B------:R-:W-:-:S05]  /*0140*/  LOP3.LUT R5, R8, 0xfffffff8, RZ, 0xc0, !PT ;  /* 0xfffffff808057812 */ /* 0x000fca00078ec0ff */
[----:B------:R-:W-:-:S04]  /*0150*/  IMAD.IADD R5, R10, 0x1, R5 ;  /* 0x000000010a057824 */ /* 0x000fc800078e0205 */
[----:B--2---:R-:W-:-:S05]  /*0160*/  IMAD.WIDE R2, R5, 0x4, R2 ;  /* 0x0000000405027825 */ /* 0x004fca00078e0202 */
[----:B------:R1:W2:Y:S01]  /*0170*/  @P0 LDG.E.EL R4, desc[UR6][R2.64] ;  /* 0x0000000602040981 */ /* 0x0002a2000c2e1900 */
[----:B------:R-:W3:Y:S01]  /*0180*/  S2UR UR5, SR_CgaCtaId ;  /* 0x00000000000579c3 */ /* 0x000ee20000008800 */
[----:B------:R-:W-:Y:S01]  /*0190*/  IMAD.SHL.U32 R8, R11, 0x4, RZ ;  /* 0x000000040b087824 */ /* 0x000fe200078e00ff */
[----:B------:R-:W-:Y:S01]  /*01a0*/  UMOV UR4, 0x400 ;  /* 0x0000040000047882 */ /* 0x000fe20000000000 */
[----:B------:R-:W-:Y:S02]  /*01b0*/  SHF.R.U32.HI R5, RZ, 0x2, R11 ;  /* 0x00000002ff057819 */ /* 0x000fe4000001160b */
[----:B------:R-:W-:Y:S02]  /*01c0*/  LOP3.LUT R6, R6, 0x3, R11, 0xf8, !PT ;  /* 0x0000000306067812 */ /* 0x000fe400078ef80b */
[----:B------:R-:W-:Y:S02]  /*01d0*/  LOP3.LUT R8, R8, 0x1c, RZ, 0xc0, !PT ;  /* 0x0000001c08087812 */ /* 0x000fe400078ec0ff */
[----:B------:R-:W-:-:S02]  /*01e0*/  SGXT.U32 R5, R5, 0x3 ;  /* 0x000000030505781a */ /* 0x000fc40000000000 */
[----:B------:R-:W-:Y:S02]  /*01f0*/  LOP3.LUT R7, R8, R7, RZ, 0xfc, !PT ;  /* 0x0000000708077212 */ /* 0x000fe400078efcff */
[----:B------:R-:W-:Y:S02]  /*0200*/  LOP3.LUT R5, R0, R5, RZ, 0xfc, !PT ;  /* 0x0000000500057212 */ /* 0x000fe400078efcff */
[----:B------:R-:W-:Y:S02]  /*0210*/  ISETP.GE.AND P0, PT, R6, 0x4, PT ;  /* 0x000000040600780c */ /* 0x000fe40003f06270 */
[----:B-1----:R-:W-:Y:S02]  /*0220*/  LOP3.LUT R2, R11, 0x1c, RZ, 0xc0, !PT ;  /* 0x0000001c0b027812 */ /* 0x002fe400078ec0ff */
[----:B------:R-:W-:Y:S02]  /*0230*/  ISETP.LT.AND P0, PT, R5, 0x8, !P0 ;  /* 0x000000080500780c */ /* 0x000fe40004701270 */
[----:B------:R-:W-:Y:S01]  /*0240*/  LOP3.LUT R0, R11, 0x1f, RZ, 0xc0, !PT ;  /* 0x0000001f0b007812 */ /* 0x000fe200078ec0ff */
[----:B---3--:R-:W-:-:S06]  /*0250*/  UPRMT UR4, UR5, 0x654, UR4 ;  /* 0x0000065405047896 */ /* 0x008fcc0008000004 */
[----:B------:R-:W-:Y:S02]  /*0260*/  VIADD R8, R8, UR4 ;  /* 0x0000000408087c36 */ /* 0x000fe40008000000 */
[----:B------:R-:W-:Y:S02]  /*0270*/  VIADD R3, R2, UR4 ;  /* 0x0000000402037c36 */ /* 0x000fe40008000000 */
[----:B------:R-:W-:Y:S02]  /*0280*/  IMAD R7, R7, 0x4, R8 ;  /* 0x0000000407077824 */ /* 0x000fe400078e0208 */
[----:B------:R-:W-:-:S03]  /*0290*/  IMAD R0, R0, 0x4, R3 ;  /* 0x0000000400007824 */ /* 0x000fc600078e0203 */
[----:B--2---:R1:W-:Y:S01]  /*02a0*/  STS [R7], R4 ;  /* 0x0000000407007388 */ /* 0x0043e20000000800 */
[----:B------:R-:W-:Y:S06]  /*02b0*/  BAR.SYNC.DEFER_BLOCKING 0x0 ;  /* 0x0000000000007b1d */ /* 0x000fec0000010000 */
[----:B-1----:R-:W-:Y:S05]  /*02c0*/  @!P0 EXIT ;  /* 0x000000000000894d */ /* 0x002fea0003800000 */
[----:B------:R-:W0:Y:S01]  /*02d0*/  LDS R7, [R0] ;  /* 0x0000000000077984 */ /* 0x000e220000000800 */
[----:B------:R-:W1:Y:S01]  /*02e0*/  LDC.64 R2, c[0x0][0x218] ;  /* 0x00008600ff027b82 */ /* 0x000e620000000a00 */
[----:B------:R-:W-:-:S04]  /*02f0*/  IMAD R5, R5, 0x4, R6 ;  /* 0x0000000405057824 */ /* 0x000fc800078e0206 */
[----:B-1----:R-:W-:-:S05]  /*0300*/  IMAD.WIDE R2, R5, 0x4, R2 ;  /* 0x0000000405027825 */ /* 0x002fca00078e0202 */
[----:B0-----:R-:W-:Y:S01]  /*0310*/  STG.E desc[UR6][R2.64], R7 ;  /* 0x0000000702007986 */ /* 0x001fe2000c101906 */
[----:B------:R-:W-:Y:S05]  /*0320*/  EXIT ;  /* 0x000000000000794d */ /* 0x000fea0003800000 */
.L_x_0:
[----:B------:R-:W-:-:S00]  /*0330*/  BRA `(.L_x_0) ;  /* 0xfffffffc00fc7947 */ /* 0x000fc0000383ffff */
[----:B------:R-:W-:-:S00]  /*0340*/  NOP ;  /* 0x0000000000007918 */ /* 0x000fc00000000000 */
        /* <DEDUP_REMOVED lines=11> */
.L_x_1:


//--------------------- .nv.shared.triton_poi_fused_clone_4 --------------------------
	.section	.nv.shared.triton_poi_fused_clone_4,"aw",@nobits
	.sectionflags	@""
	.align	16
	.zero		1024


//--------------------- .nv.constant0.triton_poi_fused_clone_4 --------------------------
	.section	.nv.constant0.triton_poi_fused_clone_4,"a",@progbits
	.sectionflags	@""
	.align	4
.nv.constant0.triton_poi_fused_clone_4:
	.zero		552
